//
// Generated by NVIDIA NVVM Compiler
//
// Compiler Build ID: CL-36424714
// Cuda compilation tools, release 13.0, V13.0.88
// Based on NVVM 20.0.0
//

.version 9.0
.target sm_100
.address_size 64

	// .globl	_Z13seriedeWallisPdS_S_
.extern .func  (.param .b32 func_retval0) vprintf
(
	.param .b64 vprintf_param_0,
	.param .b64 vprintf_param_1
)
;
.global .align 1 .b8 $str[33] = {86, 97, 108, 111, 114, 32, 97, 112, 114, 111, 120, 105, 109, 97, 100, 111, 32, 100, 101, 108, 32, 80, 73, 58, 32, 37, 49, 46, 49, 54, 102, 10};

.visible .entry _Z13seriedeWallisPdS_S_(
	.param .u64 .ptr .align 1 _Z13seriedeWallisPdS_S__param_0,
	.param .u64 .ptr .align 1 _Z13seriedeWallisPdS_S__param_1,
	.param .u64 .ptr .align 1 _Z13seriedeWallisPdS_S__param_2
)
{
	.local .align 8 .b8 	__local_depot0[8];
	.reg .b64 	%SP;
	.reg .b64 	%SPL;
	.reg .pred 	%p<3>;
	.reg .b32 	%r<3>;
	.reg .b64 	%rd<14>;
	.reg .b64 	%fd<14>;

	mov.u64 	%SPL, __local_depot0;
	cvta.local.u64 	%SP, %SPL;
	ld.param.u64 	%rd6, [_Z13seriedeWallisPdS_S__param_0];
	ld.param.u64 	%rd7, [_Z13seriedeWallisPdS_S__param_1];
	ld.param.u64 	%rd5, [_Z13seriedeWallisPdS_S__param_2];
	cvta.to.global.u64 	%rd1, %rd7;
	cvta.to.global.u64 	%rd2, %rd6;
	mov.b64 	%rd8, 4613937818241073152;
	st.global.u64 	[%rd2], %rd8;
	ld.global.f64 	%fd1, [%rd1];
	add.f64 	%fd2, %fd1, 0d4000000000000000;
	setp.ltu.f64 	%p1, %fd2, 0d4008000000000000;
	@%p1 bra 	$L__BB0_3;
	cvta.to.global.u64 	%rd3, %rd5;
	add.u64 	%rd9, %SP, 0;
	add.u64 	%rd4, %SPL, 0;
	mov.u64 	%rd11, $str;
$L__BB0_2:
	mov.b64 	%rd10, 4616189618054758400;
	st.global.u64 	[%rd3], %rd10;
	ld.global.f64 	%fd3, [%rd2];
	add.f64 	%fd4, %fd3, 0dBFF0000000000000;
	div.rn.f64 	%fd5, %fd4, %fd3;
	mul.f64 	%fd6, %fd5, 0d4010000000000000;
	add.f64 	%fd7, %fd3, 0d3FF0000000000000;
	div.rn.f64 	%fd8, %fd7, %fd3;
	mul.f64 	%fd9, %fd8, %fd6;
	st.global.f64 	[%rd3], %fd9;
	st.local.f64 	[%rd4], %fd9;
	cvta.global.u64 	%rd12, %rd11;
	{ // callseq 0, 0
	.param .b64 param0;
	st.param.b64 	[param0], %rd12;
	.param .b64 param1;
	st.param.b64 	[param1], %rd9;
	.param .b32 retval0;
	call.uni (retval0), 
	vprintf, 
	(
	param0, 
	param1
	);
	ld.param.b32 	%r1, [retval0];
	} // callseq 0
	ld.global.f64 	%fd10, [%rd2];
	add.f64 	%fd11, %fd10, 0d4000000000000000;
	st.global.f64 	[%rd2], %fd11;
	ld.global.f64 	%fd12, [%rd1];
	add.f64 	%fd13, %fd12, 0d4000000000000000;
	setp.le.f64 	%p2, %fd11, %fd13;
	@%p2 bra 	$L__BB0_2;
$L__BB0_3:
	ret;

}
	// .globl	_Z7Kernel2PiS_S_
.visible .entry _Z7Kernel2PiS_S_(
	.param .u64 .ptr .align 1 _Z7Kernel2PiS_S__param_0,
	.param .u64 .ptr .align 1 _Z7Kernel2PiS_S__param_1,
	.param .u64 .ptr .align 1 _Z7Kernel2PiS_S__param_2
)
{
	.reg .pred 	%p<2>;
	.reg .b32 	%r<8>;
	.reg .b64 	%rd<11>;

	ld.param.u64 	%rd1, [_Z7Kernel2PiS_S__param_0];
	ld.param.u64 	%rd2, [_Z7Kernel2PiS_S__param_1];
	ld.param.u64 	%rd3, [_Z7Kernel2PiS_S__param_2];
	mov.u32 	%r2, %tid.x;
	mov.u32 	%r3, %ntid.x;
	mov.u32 	%r4, %ctaid.x;
	mad.lo.s32 	%r1, %r3, %r4, %r2;
	setp.gt.s32 	%p1, %r1, 2;
	@%p1 bra 	$L__BB1_2;
	cvta.to.global.u64 	%rd4, %rd1;
	cvta.to.global.u64 	%rd5, %rd2;
	cvta.to.global.u64 	%rd6, %rd3;
	mul.wide.s32 	%rd7, %r1, 4;
	add.s64 	%rd8, %rd4, %rd7;
	ld.global.u32 	%r5, [%rd8];
	add.s64 	%rd9, %rd5, %rd7;
	ld.global.u32 	%r6, [%rd9];
	mul.lo.s32 	%r7, %r6, %r5;
	add.s64 	%rd10, %rd6, %rd7;
	st.global.u32 	[%rd10], %r7;
$L__BB1_2:
	ret;

}


// ===== COMPILED SASS (sm_100) =====

	.target	sm_100

	.elftype	@"ET_EXEC"


//--------------------- .note.nv.tkinfo           --------------------------
	.section	.note.nv.tkinfo,"",@"SHT_NOTE"
	.sectionflags	@"SHF_NOTE_NV_TKINFO"
	.tkinfo
        /*0018*/ 	.word	0x00000002
        /*0030*/ 	.string	""
        /*0030*/ 	.string	"ptxas"
        /*0030*/ 	.string	"Cuda compilation tools, release 13.0, V13.0.88"
        /*0030*/ 	.string	"Build cuda_13.0.r13.0/compiler.36424714_0"
        /*0030*/ 	.string	"-arch sm_100 -m 64 "



//--------------------- .note.nv.cuinfo           --------------------------
	.section	.note.nv.cuinfo,"",@"SHT_NOTE"
	.sectionflags	@"SHF_NOTE_NV_CUINFO"
        /*0018*/ 	.short	0x0002
        /*001a*/ 	.short	0x0064
        /*001c*/ 	.short	0x0082
	.zero		2


//--------------------- .nv.info                  --------------------------
	.section	.nv.info,"",@"SHT_CUDA_INFO"
	.align	4


	//----- nvinfo : EIATTR_REGCOUNT
	.align		4
        /*0000*/ 	.byte	0x04, 0x2f
        /*0002*/ 	.short	(.L_2 - .L_1)
	.align		4
.L_1:
        /*0004*/ 	.word	index@(_Z13seriedeWallisPdS_S_)
        /*0008*/ 	.word	0x0000001e


	//----- nvinfo : EIATTR_FRAME_SIZE
	.align		4
.L_2:
        /*000c*/ 	.byte	0x04, 0x11
        /*000e*/ 	.short	(.L_4 - .L_3)
	.align		4
.L_3:
        /*0010*/ 	.word	index@($__internal_0_$__cuda_sm20_div_rn_f64_full)
        /*0014*/ 	.word	0x00000008


	//----- nvinfo : EIATTR_FRAME_SIZE
	.align		4
.L_4:
        /*0018*/ 	.byte	0x04, 0x11
        /*001a*/ 	.short	(.L_6 - .L_5)
	.align		4
.L_5:
        /*001c*/ 	.word	index@(_Z13seriedeWallisPdS_S_)
        /*0020*/ 	.word	0x00000008


	//----- nvinfo : EIATTR_REGCOUNT
	.align		4
.L_6:
        /*0024*/ 	.byte	0x04, 0x2f
        /*0026*/ 	.short	(.L_8 - .L_7)
	.align		4
.L_7:
        /*0028*/ 	.word	index@(_Z7Kernel2PiS_S_)
        /*002c*/ 	.word	0x0000000c


	//----- nvinfo : EIATTR_FRAME_SIZE
	.align		4
.L_8:
        /*0030*/ 	.byte	0x04, 0x11
        /*0032*/ 	.short	(.L_10 - .L_9)
	.align		4
.L_9:
        /*0034*/ 	.word	index@(_Z7Kernel2PiS_S_)
        /*0038*/ 	.word	0x00000000


	//----- nvinfo : EIATTR_MIN_STACK_SIZE
	.align		4
.L_10:
        /*003c*/ 	.byte	0x04, 0x12
        /*003e*/ 	.short	(.L_12 - .L_11)
	.align		4
.L_11:
        /*0040*/ 	.word	index@(_Z7Kernel2PiS_S_)
        /*0044*/ 	.word	0x00000000


	//----- nvinfo : EIATTR_MIN_STACK_SIZE
	.align		4
.L_12:
        /*0048*/ 	.byte	0x04, 0x12
        /*004a*/ 	.short	(.L_14 - .L_13)
	.align		4
.L_13:
        /*004c*/ 	.word	index@(_Z13seriedeWallisPdS_S_)
        /*0050*/ 	.word	0x00000008
.L_14:


//--------------------- .nv.compat                --------------------------
	.section	.nv.compat,"",@"SHT_CUDA_COMPAT_INFO"
	.align	4
        /*0000*/ 	.byte	0x02, 0x09, 0x00, 0x00, 0x02, 0x02, 0x01, 0x00, 0x02, 0x05, 0x05, 0x00, 0x03, 0x07, 0x01, 0x01
        /*0010*/ 	.byte	0x02, 0x03, 0x00, 0x00, 0x02, 0x06, 0x01, 0x00, 0x04, 0x0b, 0x08, 0x00, 0x01, 0x00, 0x00, 0x00
        /*0020*/ 	.byte	0x00, 0x00, 0x00, 0x00


//--------------------- .nv.info._Z7Kernel2PiS_S_ --------------------------
	.section	.nv.info._Z7Kernel2PiS_S_,"",@"SHT_CUDA_INFO"
	.sectionflags	@""
	.align	4


	//----- nvinfo : EIATTR_CUDA_API_VERSION
	.align		4
        /*0000*/ 	.byte	0x04, 0x37
        /*0002*/ 	.short	(.L_16 - .L_15)
.L_15:
        /*0004*/ 	.word	0x00000082


	//----- nvinfo : EIATTR_KPARAM_INFO
	.align		4
.L_16:
        /*0008*/ 	.byte	0x04, 0x17
        /*000a*/ 	.short	(.L_18 - .L_17)
.L_17:
        /*000c*/ 	.word	0x00000000
        /*0010*/ 	.short	0x0002
        /*0012*/ 	.short	0x0010
        /*0014*/ 	.byte	0x00, 0xf5, 0x21, 0x00


	//----- nvinfo : EIATTR_KPARAM_INFO
	.align		4
.L_18:
        /*0018*/ 	.byte	0x04, 0x17
        /*001a*/ 	.short	(.L_20 - .L_19)
.L_19:
        /*001c*/ 	.word	0x00000000
        /*0020*/ 	.short	0x0001
        /*0022*/ 	.short	0x0008
        /*0024*/ 	.byte	0x00, 0xf5, 0x21, 0x00


	//----- nvinfo : EIATTR_KPARAM_INFO
	.align		4
.L_20:
        /*0028*/ 	.byte	0x04, 0x17
        /*002a*/ 	.short	(.L_22 - .L_21)
.L_21:
        /*002c*/ 	.word	0x00000000
        /*0030*/ 	.short	0x0000
        /*0032*/ 	.short	0x0000
        /*0034*/ 	.byte	0x00, 0xf5, 0x21, 0x00


	//----- nvinfo : EIATTR_SPARSE_MMA_MASK
	.align		4
.L_22:
        /*0038*/ 	.byte	0x03, 0x50
        /*003a*/ 	.short	0x0000


	//----- nvinfo : EIATTR_MAXREG_COUNT
	.align		4
        /*003c*/ 	.byte	0x03, 0x1b
        /*003e*/ 	.short	0x00ff


	//----- nvinfo : EIATTR_MERCURY_ISA_VERSION
	.align		4
        /*0040*/ 	.byte	0x03, 0x5f
        /*0042*/ 	.short	0x0101


	//----- nvinfo : EIATTR_VRC_CTA_INIT_COUNT
	.align		4
        /*0044*/ 	.byte	0x02, 0x4a
	.zero		1
	.zero		1


	//----- nvinfo : EIATTR_EXIT_INSTR_OFFSETS
	.align		4
        /*0048*/ 	.byte	0x04, 0x1c
        /*004a*/ 	.short	(.L_24 - .L_23)


	//   ....[0]....
.L_23:
        /*004c*/ 	.word	0x00000060


	//   ....[1]....
        /*0050*/ 	.word	0x00000120


	//----- nvinfo : EIATTR_CBANK_PARAM_SIZE
	.align		4
.L_24:
        /*0054*/ 	.byte	0x03, 0x19
        /*0056*/ 	.short	0x0018


	//----- nvinfo : EIATTR_PARAM_CBANK
	.align		4
        /*0058*/ 	.byte	0x04, 0x0a
        /*005a*/ 	.short	(.L_26 - .L_25)
	.align		4
.L_25:
        /*005c*/ 	.word	index@(.nv.constant0._Z7Kernel2PiS_S_)
        /*0060*/ 	.short	0x0380
        /*0062*/ 	.short	0x0018


	//----- nvinfo : EIATTR_SW_WAR
	.align		4
.L_26:
        /*0064*/ 	.byte	0x04, 0x36
        /*0066*/ 	.short	(.L_28 - .L_27)
.L_27:
        /*0068*/ 	.word	0x00000008
.L_28:


//--------------------- .nv.info._Z13seriedeWallisPdS_S_ --------------------------
	.section	.nv.info._Z13seriedeWallisPdS_S_,"",@"SHT_CUDA_INFO"
	.sectionflags	@""
	.align	4


	//----- nvinfo : EIATTR_CUDA_API_VERSION
	.align		4
        /*0000*/ 	.byte	0x04, 0x37
        /*0002*/ 	.short	(.L_30 - .L_29)
.L_29:
        /*0004*/ 	.word	0x00000082


	//----- nvinfo : EIATTR_KPARAM_INFO
	.align		4
.L_30:
        /*0008*/ 	.byte	0x04, 0x17
        /*000a*/ 	.short	(.L_32 - .L_31)
.L_31:
        /*000c*/ 	.word	0x00000000
        /*0010*/ 	.short	0x0002
        /*0012*/ 	.short	0x0010
        /*0014*/ 	.byte	0x00, 0xf5, 0x21, 0x00


	//----- nvinfo : EIATTR_KPARAM_INFO
	.align		4
.L_32:
        /*0018*/ 	.byte	0x04, 0x17
        /*001a*/ 	.short	(.L_34 - .L_33)
.L_33:
        /*001c*/ 	.word	0x00000000
        /*0020*/ 	.short	0x0001
        /*0022*/ 	.short	0x0008
        /*0024*/ 	.byte	0x00, 0xf5, 0x21, 0x00


	//----- nvinfo : EIATTR_KPARAM_INFO
	.align		4
.L_34:
        /*0028*/ 	.byte	0x04, 0x17
        /*002a*/ 	.short	(.L_36 - .L_35)
.L_35:
        /*002c*/ 	.word	0x00000000
        /*0030*/ 	.short	0x0000
        /*0032*/ 	.short	0x0000
        /*0034*/ 	.byte	0x00, 0xf5, 0x21, 0x00


	//----- nvinfo : EIATTR_SPARSE_MMA_MASK
	.align		4
.L_36:
        /*0038*/ 	.byte	0x03, 0x50
        /*003a*/ 	.short	0x0000


	//----- nvinfo : EIATTR_MAXREG_COUNT
	.align		4
        /*003c*/ 	.byte	0x03, 0x1b
        /*003e*/ 	.short	0x00ff


	//----- nvinfo : EIATTR_EXTERNS
	.align		4
        /*0040*/ 	.byte	0x04, 0x0f
        /*0042*/ 	.short	(.L_38 - .L_37)


	//   ....[0]....
	.align		4
.L_37:
        /*0044*/ 	.word	index@(vprintf)


	//----- nvinfo : EIATTR_MERCURY_ISA_VERSION
	.align		4
.L_38:
        /*0048*/ 	.byte	0x03, 0x5f
        /*004a*/ 	.short	0x0101


	//----- nvinfo : EIATTR_VRC_CTA_INIT_COUNT
	.align		4
        /*004c*/ 	.byte	0x02, 0x4a
	.zero		1
	.zero		1


	//----- nvinfo : EIATTR_SYSCALL_OFFSETS
	.align		4
        /*0050*/ 	.byte	0x04, 0x46
        /*0052*/ 	.short	(.L_40 - .L_39)


	//   ....[0]....
.L_39:
        /*0054*/ 	.word	0x000004f0


	//----- nvinfo : EIATTR_EXIT_INSTR_OFFSETS
	.align		4
.L_40:
        /*0058*/ 	.byte	0x04, 0x1c
        /*005a*/ 	.short	(.L_42 - .L_41)


	//   ....[0]....
.L_41:
        /*005c*/ 	.word	0x000000f0


	//   ....[1]....
        /*0060*/ 	.word	0x00000590


	//----- nvinfo : EIATTR_CRS_STACK_SIZE
	.align		4
.L_42:
        /*0064*/ 	.byte	0x04, 0x1e
        /*0066*/ 	.short	(.L_44 - .L_43)
.L_43:
        /*0068*/ 	.word	0x00000000


	//----- nvinfo : EIATTR_CBANK_PARAM_SIZE
	.align		4
.L_44:
        /*006c*/ 	.byte	0x03, 0x19
        /*006e*/ 	.short	0x0018


	//----- nvinfo : EIATTR_PARAM_CBANK
	.align		4
        /*0070*/ 	.byte	0x04, 0x0a
        /*0072*/ 	.short	(.L_46 - .L_45)
	.align		4
.L_45:
        /*0074*/ 	.word	index@(.nv.constant0._Z13seriedeWallisPdS_S_)
        /*0078*/ 	.short	0x0380
        /*007a*/ 	.short	0x0018


	//----- nvinfo : EIATTR_SW_WAR
	.align		4
.L_46:
        /*007c*/ 	.byte	0x04, 0x36
        /*007e*/ 	.short	(.L_48 - .L_47)
.L_47:
        /*0080*/ 	.word	0x00000008
.L_48:


//--------------------- .nv.callgraph             --------------------------
	.section	.nv.callgraph,"",@"SHT_CUDA_CALLGRAPH"
	.align	4
	.sectionentsize	8
	.align		4
        /*0000*/ 	.word	0x00000000
	.align		4
        /*0004*/ 	.word	0xffffffff
	.align		4
        /*0008*/ 	.word	index@(_Z13seriedeWallisPdS_S_)
	.align		4
        /*000c*/ 	.word	index@(vprintf)
	.align		4
        /*0010*/ 	.word	0x00000000
	.align		4
        /*0014*/ 	.word	0xfffffffe
	.align		4
        /*0018*/ 	.word	0x00000000
	.align		4
        /*001c*/ 	.word	0xfffffffd
	.align		4
        /*0020*/ 	.word	0x00000000
	.align		4
        /*0024*/ 	.word	0xfffffffc


//--------------------- .nv.constant4             --------------------------
	.section	.nv.constant4,"a",@progbits
	.align	8
	.align		8
.nv.constant4:
        /*0000*/ 	.dword	$str
	.align		8
        /*0008*/ 	.dword	vprintf


//--------------------- .text._Z7Kernel2PiS_S_    --------------------------
	.section	.text._Z7Kernel2PiS_S_,"ax",@progbits
	.align	128
        .global         _Z7Kernel2PiS_S_
        .type           _Z7Kernel2PiS_S_,@function
        .size           _Z7Kernel2PiS_S_,(.L_x_12 - _Z7Kernel2PiS_S_)
        .other          _Z7Kernel2PiS_S_,@"STO_CUDA_ENTRY STV_DEFAULT"
_Z7Kernel2PiS_S_:
.text._Z7Kernel2PiS_S_:
[----:B------:R-:W-:Y:S01]  /*0000*/  LDC R1, c[0x0][0x37c] ;  /* 0x0000df00ff017b82 */ /* 0x000fe20000000800 */
[----:B------:R-:W0:Y:S01]  /*0010*/  S2R R9, SR_TID.X ;  /* 0x0000000000097919 */ /* 0x000e220000002100 */
[----:B------:R-:W0:Y:S01]  /*0020*/  LDCU UR4, c[0x0][0x360] ;  /* 0x00006c00ff0477ac */ /* 0x000e220008000800 */
[----:B------:R-:W0:Y:S02]  /*0030*/  S2R R0, SR_CTAID.X ;  /* 0x0000000000007919 */ /* 0x000e240000002500 */
[----:B0-----:R-:W-:-:S05]  /*0040*/  IMAD R9, R0, UR4, R9 ;  /* 0x0000000400097c24 */ /* 0x001fca000f8e0209 */
[----:B------:R-:W-:-:S13]  /*0050*/  ISETP.GT.AND P0, PT, R9, 0x2, PT ;  /* 0x000000020900780c */ /* 0x000fda0003f04270 */
[----:B------:R-:W-:Y:S05]  /*0060*/  @P0 EXIT ;  /* 0x000000000000094d */ /* 0x000fea0003800000 */
[----:B------:R-:W0:Y:S01]  /*0070*/  LDC.64 R2, c[0x0][0x380] ;  /* 0x0000e000ff027b82 */ /* 0x000e220000000a00 */
[----:B------:R-:W1:Y:S07]  /*0080*/  LDCU.64 UR4, c[0x0][0x358] ;  /* 0x00006b00ff0477ac */ /* 0x000e6e0008000a00 */
[----:B------:R-:W2:Y:S08]  /*0090*/  LDC.64 R4, c[0x0][0x388] ;  /* 0x0000e200ff047b82 */ /* 0x000eb00000000a00 */
[----:B------:R-:W3:Y:S01]  /*00a0*/  LDC.64 R6, c[0x0][0x390] ;  /* 0x0000e400ff067b82 */ /* 0x000ee20000000a00 */
[----:B0-----:R-:W-:-:S06]  /*00b0*/  IMAD.WIDE R2, R9, 0x4, R2 ;  /* 0x0000000409027825 */ /* 0x001fcc00078e0202 */
[----:B-1----:R-:W4:Y:S01]  /*00c0*/  LDG.E R2, desc[UR4][R2.64] ;  /* 0x0000000402027981 */ /* 0x002f22000c1e1900 */
[----:B--2---:R-:W-:-:S06]  /*00d0*/  IMAD.WIDE R4, R9, 0x4, R4 ;  /* 0x0000000409047825 */ /* 0x004fcc00078e0204 */
[----:B------:R-:W4:Y:S01]  /*00e0*/  LDG.E R5, desc[UR4][R4.64] ;  /* 0x0000000404057981 */ /* 0x000f22000c1e1900 */
[----:B---3--:R-:W-:-:S04]  /*00f0*/  IMAD.WIDE R6, R9, 0x4, R6 ;  /* 0x0000000409067825 */ /* 0x008fc800078e0206 */
[----:B----4-:R-:W-:-:S05]  /*0100*/  IMAD R9, R2, R5, RZ ;  /* 0x0000000502097224 */ /* 0x010fca00078e02ff */
[----:B------:R-:W-:Y:S01]  /*0110*/  STG.E desc[UR4][R6.64], R9 ;  /* 0x0000000906007986 */ /* 0x000fe2000c101904 */
[----:B------:R-:W-:Y:S05]  /*0120*/  EXIT ;  /* 0x000000000000794d */ /* 0x000fea0003800000 */
.L_x_0:
[----:B------:R-:W-:-:S00]  /*0130*/  BRA `(.L_x_0) ;  /* 0xfffffffc00fc7947 */ /* 0x000fc0000383ffff */
[----:B------:R-:W-:-:S00]  /*0140*/  NOP ;  /* 0x0000000000007918 */ /* 0x000fc00000000000 */
        /* <DEDUP_REMOVED lines=11> */
.L_x_12:


//--------------------- .text._Z13seriedeWallisPdS_S_ --------------------------
	.section	.text._Z13seriedeWallisPdS_S_,"ax",@progbits
	.align	128
        .global         _Z13seriedeWallisPdS_S_
        .type           _Z13seriedeWallisPdS_S_,@function
        .size           _Z13seriedeWallisPdS_S_,(.L_x_11 - _Z13seriedeWallisPdS_S_)
        .other          _Z13seriedeWallisPdS_S_,@"STO_CUDA_ENTRY STV_DEFAULT"
_Z13seriedeWallisPdS_S_:
.text._Z13seriedeWallisPdS_S_:
[----:B------:R-:W0:Y:S08]  /*0000*/  LDC R1, c[0x0][0x37c] ;  /* 0x0000df00ff017b82 */ /* 0x000e300000000800 */
[----:B------:R-:W1:Y:S01]  /*0010*/  LDC.64 R4, c[0x0][0x380] ;  /* 0x0000e000ff047b82 */ /* 0x000e620000000a00 */
[----:B------:R-:W1:Y:S01]  /*0020*/  LDCU.64 UR36, c[0x0][0x358] ;  /* 0x00006b00ff2477ac */ /* 0x000e620008000a00 */
[----:B------:R-:W-:-:S02]  /*0030*/  IMAD.MOV.U32 R8, RZ, RZ, 0x0 ;  /* 0x00000000ff087424 */ /* 0x000fc400078e00ff */
[----:B------:R-:W-:Y:S02]  /*0040*/  IMAD.MOV.U32 R9, RZ, RZ, 0x40080000 ;  /* 0x40080000ff097424 */ /* 0x000fe400078e00ff */
[----:B0-----:R-:W-:Y:S02]  /*0050*/  VIADD R1, R1, 0xfffffff8 ;  /* 0xfffffff801017836 */ /* 0x001fe40000000000 */
[----:B------:R-:W0:Y:S01]  /*0060*/  LDC.64 R6, c[0x0][0x388] ;  /* 0x0000e200ff067b82 */ /* 0x000e220000000a00 */
[----:B-1----:R1:W-:Y:S04]  /*0070*/  STG.E.64 desc[UR36][R4.64], R8 ;  /* 0x0000000804007986 */ /* 0x0023e8000c101b24 */
[----:B0-----:R-:W2:Y:S01]  /*0080*/  LDG.E.64 R6, desc[UR36][R6.64] ;  /* 0x0000002406067981 */ /* 0x001ea2000c1e1b00 */
[----:B------:R-:W0:Y:S01]  /*0090*/  LDCU UR4, c[0x0][0x2f8] ;  /* 0x00005f00ff0477ac */ /* 0x000e220008000800 */
[----:B------:R-:W3:Y:S01]  /*00a0*/  LDCU UR5, c[0x0][0x2fc] ;  /* 0x00005f80ff0577ac */ /* 0x000ee20008000800 */
[----:B--2---:R-:W-:-:S08]  /*00b0*/  DADD R2, R6, 2 ;  /* 0x4000000006027429 */ /* 0x004fd00000000000 */
[----:B------:R-:W-:Y:S01]  /*00c0*/  DSETP.GE.AND P0, PT, R2, 3, PT ;  /* 0x400800000200742a */ /* 0x000fe20003f06000 */
[----:B0-----:R-:W-:-:S05]  /*00d0*/  IADD3 R2, P1, PT, R1, UR4, RZ ;  /* 0x0000000401027c10 */ /* 0x001fca000ff3e0ff */
[----:B---3--:R-:W-:-:S08]  /*00e0*/  IMAD.X R16, RZ, RZ, UR5, P1 ;  /* 0x00000005ff107e24 */ /* 0x008fd000088e06ff */
[----:B-1----:R-:W-:Y:S05]  /*00f0*/  @!P0 EXIT ;  /* 0x000000000000894d */ /* 0x002fea0003800000 */
.L_x_4:
[----:B------:R-:W0:Y:S01]  /*0100*/  LDC.64 R4, c[0x0][0x390] ;  /* 0x0000e400ff047b82 */ /* 0x000e220000000a00 */
[----:B------:R-:W-:Y:S02]  /*0110*/  IMAD.MOV.U32 R14, RZ, RZ, 0x0 ;  /* 0x00000000ff0e7424 */ /* 0x000fe400078e00ff */
[----:B------:R-:W-:-:S05]  /*0120*/  IMAD.MOV.U32 R15, RZ, RZ, 0x40100000 ;  /* 0x40100000ff0f7424 */ /* 0x000fca00078e00ff */
[----:B------:R-:W1:Y:S01]  /*0130*/  LDC.64 R8, c[0x0][0x380] ;  /* 0x0000e000ff087b82 */ /* 0x000e620000000a00 */
[----:B0-----:R0:W-:Y:S04]  /*0140*/  STG.E.64 desc[UR36][R4.64], R14 ;  /* 0x0000000e04007986 */ /* 0x0011e8000c101b24 */
[----:B-1----:R-:W2:Y:S01]  /*0150*/  LDG.E.64 R8, desc[UR36][R8.64] ;  /* 0x0000002408087981 */ /* 0x002ea2000c1e1b00 */
[----:B------:R-:W-:Y:S01]  /*0160*/  IMAD.MOV.U32 R6, RZ, RZ, 0x1 ;  /* 0x00000001ff067424 */ /* 0x000fe200078e00ff */
[----:B--2---:R-:W1:Y:S05]  /*0170*/  MUFU.RCP64H R7, R9 ;  /* 0x0000000900077308 */ /* 0x004e6a0000001800 */
[----:B-1----:R-:W-:-:S08]  /*0180*/  DFMA R10, -R8, R6, 1 ;  /* 0x3ff00000080a742b */ /* 0x002fd00000000106 */
[----:B------:R-:W-:-:S08]  /*0190*/  DFMA R10, R10, R10, R10 ;  /* 0x0000000a0a0a722b */ /* 0x000fd0000000000a */
[----:B------:R-:W-:Y:S02]  /*01a0*/  DFMA R10, R6, R10, R6 ;  /* 0x0000000a060a722b */ /* 0x000fe40000000006 */
[----:B------:R-:W-:-:S06]  /*01b0*/  DADD R6, R8, -1 ;  /* 0xbff0000008067429 */ /* 0x000fcc0000000000 */
[----:B------:R-:W-:-:S04]  /*01c0*/  DFMA R12, -R8, R10, 1 ;  /* 0x3ff00000080c742b */ /* 0x000fc8000000010a */
[----:B------:R-:W-:-:S04]  /*01d0*/  FSETP.GEU.AND P1, PT, |R7|, 6.5827683646048100446e-37, PT ;  /* 0x036000000700780b */ /* 0x000fc80003f2e200 */
[----:B------:R-:W-:-:S08]  /*01e0*/  DFMA R12, R10, R12, R10 ;  /* 0x0000000c0a0c722b */ /* 0x000fd0000000000a */
[----:B------:R-:W-:-:S08]  /*01f0*/  DMUL R10, R6, R12 ;  /* 0x0000000c060a7228 */ /* 0x000fd00000000000 */
[----:B0-----:R-:W-:-:S08]  /*0200*/  DFMA R4, -R8, R10, R6 ;  /* 0x0000000a0804722b */ /* 0x001fd00000000106 */
[----:B------:R-:W-:-:S10]  /*0210*/  DFMA R4, R12, R4, R10 ;  /* 0x000000040c04722b */ /* 0x000fd4000000000a */
[----:B------:R-:W-:-:S05]  /*0220*/  FFMA R0, RZ, R9, R5 ;  /* 0x00000009ff007223 */ /* 0x000fca0000000005 */
[----:B------:R-:W-:-:S13]  /*0230*/  FSETP.GT.AND P0, PT, |R0|, 1.469367938527859385e-39, PT ;  /* 0x001000000000780b */ /* 0x000fda0003f04200 */
[----:B------:R-:W-:Y:S05]  /*0240*/  @P0 BRA P1, `(.L_x_1) ;  /* 0x0000000000200947 */ /* 0x000fea0000800000 */
[----:B------:R-:W-:Y:S01]  /*0250*/  IMAD.MOV.U32 R12, RZ, RZ, R6 ;  /* 0x000000ffff0c7224 */ /* 0x000fe200078e0006 */
[----:B------:R-:W-:Y:S01]  /*0260*/  MOV R18, 0x2b0 ;  /* 0x000002b000127802 */ /* 0x000fe20000000f00 */
[----:B------:R-:W-:Y:S02]  /*0270*/  IMAD.MOV.U32 R13, RZ, RZ, R7 ;  /* 0x000000ffff0d7224 */ /* 0x000fe400078e0007 */
[----:B------:R-:W-:Y:S02]  /*0280*/  IMAD.MOV.U32 R10, RZ, RZ, R8 ;  /* 0x000000ffff0a7224 */ /* 0x000fe400078e0008 */
[----:B------:R-:W-:-:S07]  /*0290*/  IMAD.MOV.U32 R11, RZ, RZ, R9 ;  /* 0x000000ffff0b7224 */ /* 0x000fce00078e0009 */
[----:B------:R-:W-:Y:S05]  /*02a0*/  CALL.REL.NOINC `($__internal_0_$__cuda_sm20_div_rn_f64_full) ;  /* 0x0000000000bc7944 */ /* 0x000fea0003c00000 */
[----:B------:R-:W-:Y:S02]  /*02b0*/  IMAD.MOV.U32 R4, RZ, RZ, R6 ;  /* 0x000000ffff047224 */ /* 0x000fe400078e0006 */
[----:B------:R-:W-:-:S07]  /*02c0*/  IMAD.MOV.U32 R5, RZ, RZ, R7 ;  /* 0x000000ffff057224 */ /* 0x000fce00078e0007 */
.L_x_1:
[----:B------:R-:W0:Y:S01]  /*02d0*/  MUFU.RCP64H R7, R9 ;  /* 0x0000000900077308 */ /* 0x000e220000001800 */
[----:B------:R-:W-:Y:S01]  /*02e0*/  IMAD.MOV.U32 R6, RZ, RZ, 0x1 ;  /* 0x00000001ff067424 */ /* 0x000fe200078e00ff */
[----:B------:R-:W-:-:S05]  /*02f0*/  DMUL R4, R4, 4 ;  /* 0x4010000004047828 */ /* 0x000fca0000000000 */
[----:B0-----:R-:W-:-:S08]  /*0300*/  DFMA R10, -R8, R6, 1 ;  /* 0x3ff00000080a742b */ /* 0x001fd00000000106 */
[----:B------:R-:W-:-:S08]  /*0310*/  DFMA R10, R10, R10, R10 ;  /* 0x0000000a0a0a722b */ /* 0x000fd0000000000a */
[----:B------:R-:W-:Y:S02]  /*0320*/  DFMA R6, R6, R10, R6 ;  /* 0x0000000a0606722b */ /* 0x000fe40000000006 */
[----:B------:R-:W-:-:S06]  /*0330*/  DADD R10, R8, 1 ;  /* 0x3ff00000080a7429 */ /* 0x000fcc0000000000 */
[----:B------:R-:W-:-:S04]  /*0340*/  DFMA R12, -R8, R6, 1 ;  /* 0x3ff00000080c742b */ /* 0x000fc80000000106 */
[----:B------:R-:W-:-:S04]  /*0350*/  FSETP.GEU.AND P1, PT, |R11|, 6.5827683646048100446e-37, PT ;  /* 0x036000000b00780b */ /* 0x000fc80003f2e200 */
[----:B------:R-:W-:-:S08]  /*0360*/  DFMA R14, R6, R12, R6 ;  /* 0x0000000c060e722b */ /* 0x000fd00000000006 */
[----:B------:R-:W-:-:S08]  /*0370*/  DMUL R6, R14, R10 ;  /* 0x0000000a0e067228 */ /* 0x000fd00000000000 */
[----:B------:R-:W-:-:S08]  /*0380*/  DFMA R12, -R8, R6, R10 ;  /* 0x00000006080c722b */ /* 0x000fd0000000010a */
        /* <DEDUP_REMOVED lines=10> */
.L_x_2:
[----:B------:R-:W0:Y:S01]  /*0430*/  LDC.64 R12, c[0x0][0x390] ;  /* 0x0000e400ff0c7b82 */ /* 0x000e220000000a00 */
[----:B------:R-:W-:Y:S01]  /*0440*/  DMUL R8, R4, R6 ;  /* 0x0000000604087228 */ /* 0x000fe20000000000 */
[----:B------:R-:W-:Y:S01]  /*0450*/  MOV R0, 0x8 ;  /* 0x0000000800007802 */ /* 0x000fe20000000f00 */
[----:B------:R-:W1:Y:S01]  /*0460*/  LDCU.64 UR4, c[0x4][URZ] ;  /* 0x01000000ff0477ac */ /* 0x000e620008000a00 */
[----:B------:R-:W-:Y:S02]  /*0470*/  IMAD.MOV.U32 R6, RZ, RZ, R2 ;  /* 0x000000ffff067224 */ /* 0x000fe400078e0002 */
[----:B------:R-:W-:Y:S02]  /*0480*/  IMAD.MOV.U32 R7, RZ, RZ, R16 ;  /* 0x000000ffff077224 */ /* 0x000fe400078e0010 */
[----:B------:R2:W-:Y:S01]  /*0490*/  STL.64 [R1], R8 ;  /* 0x0000000801007387 */ /* 0x0005e20000100a00 */
[----:B------:R2:W3:Y:S01]  /*04a0*/  LDC.64 R10, c[0x4][R0] ;  /* 0x01000000000a7b82 */ /* 0x0004e20000000a00 */
[----:B-1----:R-:W-:-:S02]  /*04b0*/  IMAD.U32 R4, RZ, RZ, UR4 ;  /* 0x00000004ff047e24 */ /* 0x002fc4000f8e00ff */
[----:B------:R-:W-:Y:S01]  /*04c0*/  IMAD.U32 R5, RZ, RZ, UR5 ;  /* 0x00000005ff057e24 */ /* 0x000fe2000f8e00ff */
[----:B0-----:R2:W-:Y:S06]  /*04d0*/  STG.E.64 desc[UR36][R12.64], R8 ;  /* 0x000000080c007986 */ /* 0x0015ec000c101b24 */
[----:B------:R-:W-:-:S07]  /*04e0*/  LEPC R20, `(.L_x_3) ;  /* 0x000000001014794e */ /* 0x000fce0000000000 */
[----:B--23--:R-:W-:Y:S05]  /*04f0*/  CALL.ABS.NOINC R10 ;  /* 0x000000000a007343 */ /* 0x00cfea0003c00000 */
.L_x_3:
[----:B------:R-:W0:Y:S02]  /*0500*/  LDC.64 R8, c[0x0][0x380] ;  /* 0x0000e000ff087b82 */ /* 0x000e240000000a00 */
[----:B0-----:R-:W2:Y:S06]  /*0510*/  LDG.E.64 R4, desc[UR36][R8.64] ;  /* 0x0000002408047981 */ /* 0x001eac000c1e1b00 */
[----:B------:R-:W0:Y:S01]  /*0520*/  LDC.64 R10, c[0x0][0x388] ;  /* 0x0000e200ff0a7b82 */ /* 0x000e220000000a00 */
[----:B--2---:R-:W-:-:S07]  /*0530*/  DADD R4, R4, 2 ;  /* 0x4000000004047429 */ /* 0x004fce0000000000 */
[----:B------:R1:W-:Y:S04]  /*0540*/  STG.E.64 desc[UR36][R8.64], R4 ;  /* 0x0000000408007986 */ /* 0x0003e8000c101b24 */
[----:B0-----:R-:W2:Y:S02]  /*0550*/  LDG.E.64 R6, desc[UR36][R10.64] ;  /* 0x000000240a067981 */ /* 0x001ea4000c1e1b00 */
[----:B--2---:R-:W-:-:S08]  /*0560*/  DADD R6, R6, 2 ;  /* 0x4000000006067429 */ /* 0x004fd00000000000 */
[----:B------:R-:W-:-:S14]  /*0570*/  DSETP.GTU.AND P0, PT, R4, R6, PT ;  /* 0x000000060400722a */ /* 0x000fdc0003f0c000 */
[----:B-1----:R-:W-:Y:S05]  /*0580*/  @!P0 BRA `(.L_x_4) ;  /* 0xfffffff800dc8947 */ /* 0x002fea000383ffff */
[----:B------:R-:W-:Y:S05]  /*0590*/  EXIT ;  /* 0x000000000000794d */ /* 0x000fea0003800000 */
        .weak           $__internal_0_$__cuda_sm20_div_rn_f64_full
        .type           $__internal_0_$__cuda_sm20_div_rn_f64_full,@function
        .size           $__internal_0_$__cuda_sm20_div_rn_f64_full,(.L_x_11 - $__internal_0_$__cuda_sm20_div_rn_f64_full)
$__internal_0_$__cuda_sm20_div_rn_f64_full:
[C---:B------:R-:W-:Y:S01]  /*05a0*/  FSETP.GEU.AND P0, PT, |R11|.reuse, 1.469367938527859385e-39, PT ;  /* 0x001000000b00780b */ /* 0x040fe20003f0e200 */
[----:B------:R-:W-:Y:S01]  /*05b0*/  IMAD.MOV.U32 R20, RZ, RZ, 0x1 ;  /* 0x00000001ff147424 */ /* 0x000fe200078e00ff */
[----:B------:R-:W-:Y:S01]  /*05c0*/  LOP3.LUT R6, R11, 0x800fffff, RZ, 0xc0, !PT ;  /* 0x800fffff0b067812 */ /* 0x000fe200078ec0ff */
[----:B------:R-:W-:Y:S01]  /*05d0*/  BSSY.RECONVERGENT B0, `(.L_x_5) ;  /* 0x0000054000007945 */ /* 0x000fe20003800200 */
[C---:B------:R-:W-:Y:S02]  /*05e0*/  FSETP.GEU.AND P2, PT, |R13|.reuse, 1.469367938527859385e-39, PT ;  /* 0x001000000d00780b */ /* 0x040fe40003f4e200 */
[----:B------:R-:W-:Y:S01]  /*05f0*/  LOP3.LUT R7, R6, 0x3ff00000, RZ, 0xfc, !PT ;  /* 0x3ff0000006077812 */ /* 0x000fe200078efcff */
[----:B------:R-:W-:Y:S01]  /*0600*/  IMAD.MOV.U32 R6, RZ, RZ, R10 ;  /* 0x000000ffff067224 */ /* 0x000fe200078e000a */
[----:B------:R-:W-:Y:S02]  /*0610*/  LOP3.LUT R3, R13, 0x7ff00000, RZ, 0xc0, !PT ;  /* 0x7ff000000d037812 */ /* 0x000fe400078ec0ff */
[----:B------:R-:W-:-:S03]  /*0620*/  LOP3.LUT R26, R11, 0x7ff00000, RZ, 0xc0, !PT ;  /* 0x7ff000000b1a7812 */ /* 0x000fc600078ec0ff */
[----:B------:R-:W-:Y:S01]  /*0630*/  @!P0 DMUL R6, R10, 8.98846567431157953865e+307 ;  /* 0x7fe000000a068828 */ /* 0x000fe20000000000 */
[----:B------:R-:W-:-:S03]  /*0640*/  ISETP.GE.U32.AND P1, PT, R3, R26, PT ;  /* 0x0000001a0300720c */ /* 0x000fc60003f26070 */
[----:B------:R-:W-:Y:S01]  /*0650*/  @!P2 LOP3.LUT R0, R11, 0x7ff00000, RZ, 0xc0, !PT ;  /* 0x7ff000000b00a812 */ /* 0x000fe200078ec0ff */
[----:B------:R-:W-:Y:S01]  /*0660*/  @!P2 IMAD.MOV.U32 R24, RZ, RZ, RZ ;  /* 0x000000ffff18a224 */ /* 0x000fe200078e00ff */
[----:B------:R-:W0:Y:S02]  /*0670*/  MUFU.RCP64H R21, R7 ;  /* 0x0000000700157308 */ /* 0x000e240000001800 */
[----:B------:R-:W-:Y:S01]  /*0680*/  @!P2 ISETP.GE.U32.AND P3, PT, R3, R0, PT ;  /* 0x000000000300a20c */ /* 0x000fe20003f66070 */
[----:B------:R-:W-:Y:S01]  /*0690*/  IMAD.MOV.U32 R0, RZ, RZ, 0x1ca00000 ;  /* 0x1ca00000ff007424 */ /* 0x000fe200078e00ff */
[----:B------:R-:W-:-:S04]  /*06a0*/  @!P0 LOP3.LUT R26, R7, 0x7ff00000, RZ, 0xc0, !PT ;  /* 0x7ff00000071a8812 */ /* 0x000fc800078ec0ff */
[----:B------:R-:W-:Y:S01]  /*06b0*/  @!P2 SEL R17, R0, 0x63400000, !P3 ;  /* 0x634000000011a807 */ /* 0x000fe20005800000 */
[----:B------:R-:W-:-:S03]  /*06c0*/  VIADD R27, R26, 0xffffffff ;  /* 0xffffffff1a1b7836 */ /* 0x000fc60000000000 */
[----:B------:R-:W-:-:S04]  /*06d0*/  @!P2 LOP3.LUT R17, R17, 0x80000000, R13, 0xf8, !PT ;  /* 0x800000001111a812 */ /* 0x000fc800078ef80d */
[----:B------:R-:W-:Y:S01]  /*06e0*/  @!P2 LOP3.LUT R25, R17, 0x100000, RZ, 0xfc, !PT ;  /* 0x001000001119a812 */ /* 0x000fe200078efcff */
[----:B0-----:R-:W-:Y:S01]  /*06f0*/  DFMA R14, R20, -R6, 1 ;  /* 0x3ff00000140e742b */ /* 0x001fe20000000806 */
[----:B------:R-:W-:-:S07]  /*0700*/  IMAD.MOV.U32 R17, RZ, RZ, R3 ;  /* 0x000000ffff117224 */ /* 0x000fce00078e0003 */
[----:B------:R-:W-:-:S08]  /*0710*/  DFMA R14, R14, R14, R14 ;  /* 0x0000000e0e0e722b */ /* 0x000fd0000000000e */
[----:B------:R-:W-:Y:S01]  /*0720*/  DFMA R20, R20, R14, R20 ;  /* 0x0000000e1414722b */ /* 0x000fe20000000014 */
[----:B------:R-:W-:Y:S01]  /*0730*/  SEL R15, R0, 0x63400000, !P1 ;  /* 0x63400000000f7807 */ /* 0x000fe20004800000 */
[----:B------:R-:W-:-:S03]  /*0740*/  IMAD.MOV.U32 R14, RZ, RZ, R12 ;  /* 0x000000ffff0e7224 */ /* 0x000fc600078e000c */
[----:B------:R-:W-:-:S03]  /*0750*/  LOP3.LUT R15, R15, 0x800fffff, R13, 0xf8, !PT ;  /* 0x800fffff0f0f7812 */ /* 0x000fc600078ef80d */
[----:B------:R-:W-:-:S03]  /*0760*/  DFMA R22, R20, -R6, 1 ;  /* 0x3ff000001416742b */ /* 0x000fc60000000806 */
[----:B------:R-:W-:-:S05]  /*0770*/  @!P2 DFMA R14, R14, 2, -R24 ;  /* 0x400000000e0ea82b */ /* 0x000fca0000000818 */
[----:B------:R-:W-:-:S05]  /*0780*/  DFMA R22, R20, R22, R20 ;  /* 0x000000161416722b */ /* 0x000fca0000000014 */
[----:B------:R-:W-:-:S03]  /*0790*/  @!P2 LOP3.LUT R17, R15, 0x7ff00000, RZ, 0xc0, !PT ;  /* 0x7ff000000f11a812 */ /* 0x000fc600078ec0ff */
[----:B------:R-:W-:Y:S02]  /*07a0*/  DMUL R20, R22, R14 ;  /* 0x0000000e16147228 */ /* 0x000fe40000000000 */
[----:B------:R-:W-:-:S05]  /*07b0*/  VIADD R19, R17, 0xffffffff ;  /* 0xffffffff11137836 */ /* 0x000fca0000000000 */
[----:B------:R-:W-:Y:S01]  /*07c0*/  ISETP.GT.U32.AND P0, PT, R19, 0x7feffffe, PT ;  /* 0x7feffffe1300780c */ /* 0x000fe20003f04070 */
[----:B------:R-:W-:-:S03]  /*07d0*/  DFMA R24, R20, -R6, R14 ;  /* 0x800000061418722b */ /* 0x000fc6000000000e */
[----:B------:R-:W-:-:S05]  /*07e0*/  ISETP.GT.U32.OR P0, PT, R27, 0x7feffffe, P0 ;  /* 0x7feffffe1b00780c */ /* 0x000fca0000704470 */
[----:B------:R-:W-:-:S08]  /*07f0*/  DFMA R24, R22, R24, R20 ;  /* 0x000000181618722b */ /* 0x000fd00000000014 */
[----:B------:R-:W-:Y:S05]  /*0800*/  @P0 BRA `(.L_x_6) ;  /* 0x00000000006c0947 */ /* 0x000fea0003800000 */
[----:B------:R-:W-:-:S04]  /*0810*/  LOP3.LUT R20, R11, 0x7ff00000, RZ, 0xc0, !PT ;  /* 0x7ff000000b147812 */ /* 0x000fc800078ec0ff */
[CC--:B------:R-:W-:Y:S02]  /*0820*/  VIADDMNMX R12, R3.reuse, -R20.reuse, 0xb9600000, !PT ;  /* 0xb9600000030c7446 */ /* 0x0c0fe40007800914 */
[----:B------:R-:W-:Y:S02]  /*0830*/  ISETP.GE.U32.AND P0, PT, R3, R20, PT ;  /* 0x000000140300720c */ /* 0x000fe40003f06070 */
[----:B------:R-:W-:Y:S02]  /*0840*/  VIMNMX R12, PT, PT, R12, 0x46a00000, PT ;  /* 0x46a000000c0c7848 */ /* 0x000fe40003fe0100 */
[----:B------:R-:W-:-:S05]  /*0850*/  SEL R3, R0, 0x63400000, !P0 ;  /* 0x6340000000037807 */ /* 0x000fca0004000000 */
[----:B------:R-:W-:Y:S02]  /*0860*/  IMAD.IADD R0, R12, 0x1, -R3 ;  /* 0x000000010c007824 */ /* 0x000fe400078e0a03 */
[----:B------:R-:W-:Y:S02]  /*0870*/  IMAD.MOV.U32 R12, RZ, RZ, RZ ;  /* 0x000000ffff0c7224 */ /* 0x000fe400078e00ff */
[----:B------:R-:W-:-:S06]  /*0880*/  VIADD R13, R0, 0x7fe00000 ;  /* 0x7fe00000000d7836 */ /* 0x000fcc0000000000 */
[----:B------:R-:W-:-:S10]  /*0890*/  DMUL R20, R24, R12 ;  /* 0x0000000c18147228 */ /* 0x000fd40000000000 */
[----:B------:R-:W-:-:S13]  /*08a0*/  FSETP.GTU.AND P0, PT, |R21|, 1.469367938527859385e-39, PT ;  /* 0x001000001500780b */ /* 0x000fda0003f0c200 */
[----:B------:R-:W-:Y:S05]  /*08b0*/  @P0 BRA `(.L_x_7) ;  /* 0x0000000000940947 */ /* 0x000fea0003800000 */
[----:B------:R-:W-:Y:S01]  /*08c0*/  DFMA R6, R24, -R6, R14 ;  /* 0x800000061806722b */ /* 0x000fe2000000000e */
[----:B------:R-:W-:-:S09]  /*08d0*/  IMAD.MOV.U32 R12, RZ, RZ, RZ ;  /* 0x000000ffff0c7224 */ /* 0x000fd200078e00ff */
[C---:B------:R-:W-:Y:S02]  /*08e0*/  FSETP.NEU.AND P0, PT, R7.reuse, RZ, PT ;  /* 0x000000ff0700720b */ /* 0x040fe40003f0d000 */
[----:B------:R-:W-:-:S04]  /*08f0*/  LOP3.LUT R11, R7, 0x80000000, R11, 0x48, !PT ;  /* 0x80000000070b7812 */ /* 0x000fc800078e480b */
[----:B------:R-:W-:-:S07]  /*0900*/  LOP3.LUT R13, R11, R13, RZ, 0xfc, !PT ;  /* 0x0000000d0b0d7212 */ /* 0x000fce00078efcff */
[----:B------:R-:W-:Y:S05]  /*0910*/  @!P0 BRA `(.L_x_7) ;  /* 0x00000000007c8947 */ /* 0x000fea0003800000 */
[----:B------:R-:W-:Y:S01]  /*0920*/  IMAD.MOV R7, RZ, RZ, -R0 ;  /* 0x000000ffff077224 */ /* 0x000fe200078e0a00 */
[----:B------:R-:W-:Y:S01]  /*0930*/  DMUL.RP R12, R24, R12 ;  /* 0x0000000c180c7228 */ /* 0x000fe20000008000 */
[----:B------:R-:W-:Y:S01]  /*0940*/  IMAD.MOV.U32 R6, RZ, RZ, RZ ;  /* 0x000000ffff067224 */ /* 0x000fe200078e00ff */
[----:B------:R-:W-:-:S05]  /*0950*/  IADD3 R3, PT, PT, -R0, -0x43300000, RZ ;  /* 0xbcd0000000037810 */ /* 0x000fca0007ffe1ff */
[----:B------:R-:W-:-:S03]  /*0960*/  DFMA R6, R20, -R6, R24 ;  /* 0x800000061406722b */ /* 0x000fc60000000018 */
[----:B------:R-:W-:-:S07]  /*0970*/  LOP3.LUT R11, R13, R11, RZ, 0x3c, !PT ;  /* 0x0000000b0d0b7212 */ /* 0x000fce00078e3cff */
[----:B------:R-:W-:-:S04]  /*0980*/  FSETP.NEU.AND P0, PT, |R7|, R3, PT ;  /* 0x000000030700720b */ /* 0x000fc80003f0d200 */
[----:B------:R-:W-:Y:S02]  /*0990*/  FSEL R20, R12, R20, !P0 ;  /* 0x000000140c147208 */ /* 0x000fe40004000000 */
[----:B------:R-:W-:Y:S01]  /*09a0*/  FSEL R21, R11, R21, !P0 ;  /* 0x000000150b157208 */ /* 0x000fe20004000000 */
[----:B------:R-:W-:Y:S06]  /*09b0*/  BRA `(.L_x_7) ;  /* 0x0000000000547947 */ /* 0x000fec0003800000 */
.L_x_6:
[----:B------:R-:W-:-:S14]  /*09c0*/  DSETP.NAN.AND P0, PT, R12, R12, PT ;  /* 0x0000000c0c00722a */ /* 0x000fdc0003f08000 */
[----:B------:R-:W-:Y:S05]  /*09d0*/  @P0 BRA `(.L_x_8) ;  /* 0x0000000000440947 */ /* 0x000fea0003800000 */
[----:B------:R-:W-:-:S14]  /*09e0*/  DSETP.NAN.AND P0, PT, R10, R10, PT ;  /* 0x0000000a0a00722a */ /* 0x000fdc0003f08000 */
[----:B------:R-:W-:Y:S05]  /*09f0*/  @P0 BRA `(.L_x_9) ;  /* 0x0000000000300947 */ /* 0x000fea0003800000 */
[----:B------:R-:W-:Y:S01]  /*0a00*/  ISETP.NE.AND P0, PT, R17, R26, PT ;  /* 0x0000001a1100720c */ /* 0x000fe20003f05270 */
[----:B------:R-:W-:Y:S02]  /*0a10*/  IMAD.MOV.U32 R20, RZ, RZ, 0x0 ;  /* 0x00000000ff147424 */ /* 0x000fe400078e00ff */
[----:B------:R-:W-:-:S10]  /*0a20*/  IMAD.MOV.U32 R21, RZ, RZ, -0x80000 ;  /* 0xfff80000ff157424 */ /* 0x000fd400078e00ff */
[----:B------:R-:W-:Y:S05]  /*0a30*/  @!P0 BRA `(.L_x_7) ;  /* 0x0000000000348947 */ /* 0x000fea0003800000 */
[----:B------:R-:W-:Y:S02]  /*0a40*/  ISETP.NE.AND P0, PT, R17, 0x7ff00000, PT ;  /* 0x7ff000001100780c */ /* 0x000fe40003f05270 */
[----:B------:R-:W-:Y:S02]  /*0a50*/  LOP3.LUT R21, R13, 0x80000000, R11, 0x48, !PT ;  /* 0x800000000d157812 */ /* 0x000fe400078e480b */
[----:B------:R-:W-:-:S13]  /*0a60*/  ISETP.EQ.OR P0, PT, R26, RZ, !P0 ;  /* 0x000000ff1a00720c */ /* 0x000fda0004702670 */
[----:B------:R-:W-:Y:S01]  /*0a70*/  @P0 LOP3.LUT R0, R21, 0x7ff00000, RZ, 0xfc, !PT ;  /* 0x7ff0000015000812 */ /* 0x000fe200078efcff */
[----:B------:R-:W-:Y:S02]  /*0a80*/  @!P0 IMAD.MOV.U32 R20, RZ, RZ, RZ ;  /* 0x000000ffff148224 */ /* 0x000fe400078e00ff */
[----:B------:R-:W-:Y:S02]  /*0a90*/  @P0 IMAD.MOV.U32 R20, RZ, RZ, RZ ;  /* 0x000000ffff140224 */ /* 0x000fe400078e00ff */
[----:B------:R-:W-:Y:S01]  /*0aa0*/  @P0 IMAD.MOV.U32 R21, RZ, RZ, R0 ;  /* 0x000000ffff150224 */ /* 0x000fe200078e0000 */
[----:B------:R-:W-:Y:S06]  /*0ab0*/  BRA `(.L_x_7) ;  /* 0x0000000000147947 */ /* 0x000fec0003800000 */
.L_x_9:
[----:B------:R-:W-:Y:S01]  /*0ac0*/  LOP3.LUT R21, R11, 0x80000, RZ, 0xfc, !PT ;  /* 0x000800000b157812 */ /* 0x000fe200078efcff */
[----:B------:R-:W-:Y:S01]  /*0ad0*/  IMAD.MOV.U32 R20, RZ, RZ, R10 ;  /* 0x000000ffff147224 */ /* 0x000fe200078e000a */
[----:B------:R-:W-:Y:S06]  /*0ae0*/  BRA `(.L_x_7) ;  /* 0x0000000000087947 */ /* 0x000fec0003800000 */
.L_x_8:
[----:B------:R-:W-:Y:S01]  /*0af0*/  LOP3.LUT R21, R13, 0x80000, RZ, 0xfc, !PT ;  /* 0x000800000d157812 */ /* 0x000fe200078efcff */
[----:B------:R-:W-:-:S07]  /*0b00*/  IMAD.MOV.U32 R20, RZ, RZ, R12 ;  /* 0x000000ffff147224 */ /* 0x000fce00078e000c */
.L_x_7:
[----:B------:R-:W-:Y:S05]  /*0b10*/  BSYNC.RECONVERGENT B0 ;  /* 0x0000000000007941 */ /* 0x000fea0003800200 */
.L_x_5:
[----:B------:R-:W-:Y:S02]  /*0b20*/  IMAD.MOV.U32 R19, RZ, RZ, 0x0 ;  /* 0x00000000ff137424 */ /* 0x000fe400078e00ff */
[----:B------:R-:W-:Y:S02]  /*0b30*/  IMAD.MOV.U32 R6, RZ, RZ, R20 ;  /* 0x000000ffff067224 */ /* 0x000fe400078e0014 */
[----:B------:R-:W-:Y:S01]  /*0b40*/  IMAD.MOV.U32 R7, RZ, RZ, R21 ;  /* 0x000000ffff077224 */ /* 0x000fe200078e0015 */
[----:B------:R-:W-:Y:S06]  /*0b50*/  RET.REL.NODEC R18 `(_Z13seriedeWallisPdS_S_) ;  /* 0xfffffff412287950 */ /* 0x000fec0003c3ffff */
.L_x_10:
        /* <DEDUP_REMOVED lines=10> */
.L_x_11:


//--------------------- .nv.global.init           --------------------------
	.section	.nv.global.init,"aw",@progbits
.nv.global.init:
	.type		$str,@object
	.size		$str,(.L_0 - $str)
$str:
        /*0000*/ 	.byte	0x56, 0x61, 0x6c, 0x6f, 0x72, 0x20, 0x61, 0x70, 0x72, 0x6f, 0x78, 0x69, 0x6d, 0x61, 0x64, 0x6f
        /*0010*/ 	.byte	0x20, 0x64, 0x65, 0x6c, 0x20, 0x50, 0x49, 0x3a, 0x20, 0x25, 0x31, 0x2e, 0x31, 0x36, 0x66, 0x0a
        /*0020*/ 	.byte	0x00
.L_0:


//--------------------- .nv.shared.reserved.0     --------------------------
	.section	.nv.shared.reserved.0,"aw",@nobits
	.weak		__nv_reservedSMEM_offset_0_alias
	.size		__nv_reservedSMEM_offset_0_alias, 0, 64
	.other		__nv_reservedSMEM_offset_0_alias,@"STO_CUDA_RESERVED_SHARED STV_DEFAULT"
__nv_reservedSMEM_offset_0_alias:
	.zero		0
	.zero		64


//--------------------- .nv.constant0._Z7Kernel2PiS_S_ --------------------------
	.section	.nv.constant0._Z7Kernel2PiS_S_,"a",@progbits
	.sectionflags	@""
	.align	4
.nv.constant0._Z7Kernel2PiS_S_:
	.zero		920


//--------------------- .nv.constant0._Z13seriedeWallisPdS_S_ --------------------------
	.section	.nv.constant0._Z13seriedeWallisPdS_S_,"a",@progbits
	.sectionflags	@""
	.align	4
.nv.constant0._Z13seriedeWallisPdS_S_:
	.zero		920


//--------------------- SYMBOLS --------------------------

	.type		.nv.reservedSmem.offset0,@object
	.size		.nv.reservedSmem.offset0,0x4
	.type		vprintf,@function
